	.headerflags	@"EF_CUDA_TEXMODE_UNIFIED EF_CUDA_64BIT_ADDRESS EF_CUDA_ACCELERATORS EF_CUDA_SM90 EF_CUDA_VIRTUAL_SM(EF_CUDA_SM90)"
	.elftype	@"ET_EXEC"


//--------------------- .nv.info                  --------------------------
	.section	.nv.info,"",@"SHT_CUDA_INFO"
	.align	4


	//----- nvinfo : EIATTR_REGCOUNT
	.align		4
        /*0000*/ 	.byte	0x04, 0x2f
        /*0002*/ 	.short	(.L_1 - .L_0)
	.align		4
.L_0:
        /*0004*/ 	.word	index@(triton_poi_fused__log_softmax_1)
        /*0008*/ 	.word	0x00000014


	//----- nvinfo : EIATTR_MIN_STACK_SIZE
	.align		4
.L_1:
        /*000c*/ 	.byte	0x04, 0x12
        /*000e*/ 	.short	(.L_3 - .L_2)
	.align		4
.L_2:
        /*0010*/ 	.word	index@(triton_poi_fused__log_softmax_1)
        /*0014*/ 	.word	0x00000000


	//----- nvinfo : EIATTR_FRAME_SIZE
	.align		4
.L_3:
        /*0018*/ 	.byte	0x04, 0x11
        /*001a*/ 	.short	(.L_5 - .L_4)
	.align		4
.L_4:
        /*001c*/ 	.word	index@(triton_poi_fused__log_softmax_1)
        /*0020*/ 	.word	0x00000000


	//----- nvinfo : EIATTR_MIN_STACK_SIZE
	.align		4
.L_5:
        /*0024*/ 	.byte	0x04, 0x12
        /*0026*/ 	.short	(.L_7 - .L_6)
	.align		4
.L_6:
        /*0028*/ 	.word	index@(triton_poi_fused__log_softmax_1)
        /*002c*/ 	.word	0x00000000
.L_7:


//--------------------- .nv.info.triton_poi_fused__log_softmax_1 --------------------------
	.section	.nv.info.triton_poi_fused__log_softmax_1,"",@"SHT_CUDA_INFO"
	.sectionflags	@""
	.align	4


	//----- nvinfo : EIATTR_CUDA_API_VERSION
	.align		4
        /*0000*/ 	.byte	0x04, 0x37
        /*0002*/ 	.short	(.L_9 - .L_8)
.L_8:
        /*0004*/ 	.word	0x0000007c


	//----- nvinfo : EIATTR_KPARAM_INFO
	.align		4
.L_9:
        /*0008*/ 	.byte	0x04, 0x17
        /*000a*/ 	.short	(.L_11 - .L_10)
.L_10:
        /*000c*/ 	.word	0x00000000
        /*0010*/ 	.short	0x0002
        /*0012*/ 	.short	0x0010
        /*0014*/ 	.byte	0x00, 0xf0, 0x11, 0x00


	//----- nvinfo : EIATTR_KPARAM_INFO
	.align		4
.L_11:
        /*0018*/ 	.byte	0x04, 0x17
        /*001a*/ 	.short	(.L_13 - .L_12)
.L_12:
        /*001c*/ 	.word	0x00000000
        /*0020*/ 	.short	0x0001
        /*0022*/ 	.short	0x0008
        /*0024*/ 	.byte	0x00, 0xf4, 0x21, 0x00


	//----- nvinfo : EIATTR_KPARAM_INFO
	.align		4
.L_13:
        /*0028*/ 	.byte	0x04, 0x17
        /*002a*/ 	.short	(.L_15 - .L_14)
.L_14:
        /*002c*/ 	.word	0x00000000
        /*0030*/ 	.short	0x0000
        /*0032*/ 	.short	0x0000
        /*0034*/ 	.byte	0x00, 0xf4, 0x21, 0x00


	//----- nvinfo : EIATTR_SPARSE_MMA_MASK
	.align		4
.L_15:
        /*0038*/ 	.byte	0x03, 0x50
        /*003a*/ 	.short	0x0000


	//----- nvinfo : EIATTR_MAXREG_COUNT
	.align		4
        /*003c*/ 	.byte	0x03, 0x1b
        /*003e*/ 	.short	0x00ff


	//----- nvinfo : EIATTR_EXIT_INSTR_OFFSETS
	.align		4
        /*0040*/ 	.byte	0x04, 0x1c
        /*0042*/ 	.short	(.L_17 - .L_16)


	//   ....[0]....
.L_16:
        /*0044*/ 	.word	0x000002c0


	//   ....[1]....
        /*0048*/ 	.word	0x000002e0


	//----- nvinfo : EIATTR_REQNTID
	.align		4
.L_17:
        /*004c*/ 	.byte	0x04, 0x10
        /*004e*/ 	.short	(.L_19 - .L_18)
.L_18:
        /*0050*/ 	.word	0x00000080
        /*0054*/ 	.word	0x00000001
        /*0058*/ 	.word	0x00000001


	//----- nvinfo : EIATTR_CBANK_PARAM_SIZE
	.align		4
.L_19:
        /*005c*/ 	.byte	0x03, 0x19
        /*005e*/ 	.short	0x0014


	//----- nvinfo : EIATTR_PARAM_CBANK
	.align		4
        /*0060*/ 	.byte	0x04, 0x0a
        /*0062*/ 	.short	(.L_21 - .L_20)
	.align		4
.L_20:
        /*0064*/ 	.word	index@(.nv.constant0.triton_poi_fused__log_softmax_1)
        /*0068*/ 	.short	0x0210
        /*006a*/ 	.short	0x0014


	//----- nvinfo : EIATTR_SW_WAR
	.align		4
.L_21:
        /*006c*/ 	.byte	0x04, 0x36
        /*006e*/ 	.short	(.L_23 - .L_22)
.L_22:
        /*0070*/ 	.word	0x00000008
.L_23:


//--------------------- .nv.callgraph             --------------------------
	.section	.nv.callgraph,"",@"SHT_CUDA_CALLGRAPH"
	.align	4
	.sectionentsize	8
	.align		4
        /*0000*/ 	.word	0x00000000
	.align		4
        /*0004*/ 	.word	0xffffffff
	.align		4
        /*0008*/ 	.word	0x00000000
	.align		4
        /*000c*/ 	.word	0xfffffffe
	.align		4
        /*0010*/ 	.word	0x00000000
	.align		4
        /*0014*/ 	.word	0xfffffffd
	.align		4
        /*0018*/ 	.word	0x00000000
	.align		4
        /*001c*/ 	.word	0xfffffffc


//--------------------- .text.triton_poi_fused__log_softmax_1 --------------------------
	.section	.text.triton_poi_fused__log_softmax_1,"ax",@progbits
	.align	128
        .global         triton_poi_fused__log_softmax_1
        .type           triton_poi_fused__log_softmax_1,@function
        .size           triton_poi_fused__log_softmax_1,(.L_x_1 - triton_poi_fused__log_softmax_1)
        .other          triton_poi_fused__log_softmax_1,@"STO_CUDA_ENTRY STV_DEFAULT"
triton_poi_fused__log_softmax_1:
.text.triton_poi_fused__log_softmax_1:
[----:B------:R-:W0:Y:S02]  /*0000*/  LDC R1, c[0x0][0x28] ;  /* 0x00000a00ff017b82 */ /* 0x000e240000000800 */
[----:B------:R-:W1:Y:S01]  /*0010*/  S2R R5, SR_TID.X ;  /* 0x0000000000057919 */ /* 0x000e620000002100 */
[----:B------:R-:W2:Y:S01]  /*0020*/  LDC.64 R2, c[0x0][0x210] ;  /* 0x00008400ff027b82 */ /* 0x000ea20000000a00 */
[----:B------:R-:W-:Y:S01]  /*0030*/  IMAD.MOV.U32 R17, RZ, RZ, RZ ;  /* 0x000000ffff117224 */ /* 0x000fe200078e00ff */
[----:B------:R-:W-:Y:S01]  /*0040*/  ULDC.64 UR4, c[0x0][0x208] ;  /* 0x0000820000047ab9 */ /* 0x000fe20000000a00 */
[----:B------:R-:W3:Y:S01]  /*0050*/  S2R R0, SR_CTAID.X ;  /* 0x0000000000007919 */ /* 0x000ee20000002500 */
[----:B-1----:R-:W-:Y:S02]  /*0060*/  LOP3.LUT R5, R5, 0x7f, RZ, 0xc0, !PT ;  /* 0x0000007f05057812 */ /* 0x002fe400078ec0ff */
[----:B---3--:R-:W-:-:S03]  /*0070*/  SHF.R.S32.HI R4, RZ, 0x18, R0 ;  /* 0x00000018ff047819 */ /* 0x008fc60000011400 */
[----:B------:R-:W-:Y:S01]  /*0080*/  IMAD R5, R0, 0x80, R5 ;  /* 0x0000008000057824 */ /* 0x000fe200078e0205 */
[----:B------:R-:W-:-:S04]  /*0090*/  SGXT R0, R4, 0x1 ;  /* 0x000000010400781a */ /* 0x000fc80000000200 */
[----:B------:R-:W-:Y:S02]  /*00a0*/  ISETP.GE.AND P0, PT, R5, 0x100, PT ;  /* 0x000001000500780c */ /* 0x000fe40003f06270 */
[CC--:B------:R-:W-:Y:S02]  /*00b0*/  LEA.HI R4, R0.reuse, R5.reuse, RZ, 0x4 ;  /* 0x0000000500047211 */ /* 0x0c0fe400078f20ff */
[----:B------:R-:W-:Y:S02]  /*00c0*/  LEA.HI R0, R0, R5, RZ, 0x6 ;  /* 0x0000000500007211 */ /* 0x000fe400078f30ff */
[----:B------:R-:W-:Y:S02]  /*00d0*/  LOP3.LUT R4, R4, 0xfffffff0, RZ, 0xc0, !PT ;  /* 0xfffffff004047812 */ /* 0x000fe400078ec0ff */
[----:B------:R-:W-:-:S04]  /*00e0*/  LOP3.LUT R0, R0, 0xffffffc0, RZ, 0xc0, !PT ;  /* 0xffffffc000007812 */ /* 0x000fc800078ec0ff */
[----:B------:R-:W-:-:S05]  /*00f0*/  IADD3 R13, R0, R5, -R4 ;  /* 0x00000005000d7210 */ /* 0x000fca0007ffe804 */
[----:B--2---:R-:W-:-:S04]  /*0100*/  IMAD.WIDE R6, R13, 0x4, R2 ;  /* 0x000000040d067825 */ /* 0x004fc800078e0202 */
[----:B------:R-:W-:Y:S01]  /*0110*/  VIADD R9, R13, 0x10 ;  /* 0x000000100d097836 */ /* 0x000fe20000000000 */
[----:B------:R1:W2:Y:S01]  /*0120*/  @!P0 LDG.E.EL R17, desc[UR4][R6.64] ;  /* 0x0000000406118981 */ /* 0x0002a2000c2e1900 */
[----:B------:R-:W-:Y:S02]  /*0130*/  IMAD.MOV.U32 R4, RZ, RZ, RZ ;  /* 0x000000ffff047224 */ /* 0x000fe400078e00ff */
[----:B------:R-:W-:Y:S01]  /*0140*/  IMAD.WIDE R8, R9, 0x4, R2 ;  /* 0x0000000409087825 */ /* 0x000fe200078e0202 */
[----:B------:R-:W-:-:S03]  /*0150*/  CS2R R14, SRZ ;  /* 0x00000000000e7805 */ /* 0x000fc6000001ff00 */
[----:B------:R-:W-:Y:S01]  /*0160*/  VIADD R11, R13, 0x20 ;  /* 0x000000200d0b7836 */ /* 0x000fe20000000000 */
[----:B------:R-:W3:Y:S01]  /*0170*/  @!P0 LDG.E.EL R4, desc[UR4][R8.64] ;  /* 0x0000000408048981 */ /* 0x000ee2000c2e1900 */
[----:B------:R-:W-:Y:S01]  /*0180*/  IMAD.MOV.U32 R0, RZ, RZ, RZ ;  /* 0x000000ffff007224 */ /* 0x000fe200078e00ff */
[----:B-1----:R-:W1:Y:S01]  /*0190*/  LDC.64 R6, c[0x0][0x218] ;  /* 0x00008600ff067b82 */ /* 0x002e620000000a00 */
[----:B------:R-:W-:-:S05]  /*01a0*/  IMAD.WIDE R10, R11, 0x4, R2 ;  /* 0x000000040b0a7825 */ /* 0x000fca00078e0202 */
[----:B------:R-:W4:Y:S01]  /*01b0*/  @!P0 LDG.E.EL R14, desc[UR4][R10.64] ;  /* 0x000000040a0e8981 */ /* 0x000f22000c2e1900 */
[----:B------:R-:W-:-:S04]  /*01c0*/  VIADD R13, R13, 0x30 ;  /* 0x000000300d0d7836 */ /* 0x000fc80000000000 */
[----:B------:R-:W-:-:S05]  /*01d0*/  IMAD.WIDE R12, R13, 0x4, R2 ;  /* 0x000000040d0c7825 */ /* 0x000fca00078e0202 */
[----:B------:R-:W5:Y:S01]  /*01e0*/  @!P0 LDG.E.EL R15, desc[UR4][R12.64] ;  /* 0x000000040c0f8981 */ /* 0x000f62000c2e1900 */
[----:B------:R-:W-:-:S05]  /*01f0*/  IMAD.WIDE R2, R5, 0x4, R2 ;  /* 0x0000000405027825 */ /* 0x000fca00078e0202 */
[----:B------:R1:W5:Y:S02]  /*0200*/  @!P0 LDG.E R0, desc[UR4][R2.64] ;  /* 0x0000000402008981 */ /* 0x000364000c1e1900 */
[----:B-1----:R-:W-:Y:S01]  /*0210*/  IMAD.WIDE R2, R5, 0x4, R6 ;  /* 0x0000000405027825 */ /* 0x002fe200078e0206 */
[C---:B--2---:R-:W-:Y:S02]  /*0220*/  FSETP.NAN.AND P2, PT, R17.reuse, R17, PT ;  /* 0x000000111100720b */ /* 0x044fe40003f48000 */
[----:B---3--:R-:W-:-:S11]  /*0230*/  FSETP.GT.AND P1, PT, R17, R4, PT ;  /* 0x000000041100720b */ /* 0x008fd60003f24000 */
[----:B------:R-:W-:-:S04]  /*0240*/  @!P2 FSEL R17, R17, R4, P1 ;  /* 0x000000041111a208 */ /* 0x000fc80000800000 */
[C---:B----4-:R-:W-:Y:S02]  /*0250*/  FSETP.GT.AND P1, PT, R17.reuse, R14, PT ;  /* 0x0000000e1100720b */ /* 0x050fe40003f24000 */
[----:B------:R-:W-:-:S11]  /*0260*/  FSETP.NAN.AND P2, PT, R17, R17, PT ;  /* 0x000000111100720b */ /* 0x000fd60003f48000 */
[----:B------:R-:W-:-:S04]  /*0270*/  @!P1 FSEL R17, R17, R14, P2 ;  /* 0x0000000e11119208 */ /* 0x000fc80001000000 */
[C---:B-----5:R-:W-:Y:S02]  /*0280*/  FSETP.GT.AND P1, PT, R17.reuse, R15, PT ;  /* 0x0000000f1100720b */ /* 0x060fe40003f24000 */
[----:B------:R-:W-:-:S11]  /*0290*/  FSETP.NAN.AND P2, PT, R17, R17, PT ;  /* 0x000000111100720b */ /* 0x000fd60003f48000 */
[----:B------:R-:W-:-:S05]  /*02a0*/  @!P1 FSEL R17, R17, R15, P2 ;  /* 0x0000000f11119208 */ /* 0x000fca0001000000 */
[----:B------:R-:W-:Y:S01]  /*02b0*/  FADD R17, -R17, R0 ;  /* 0x0000000011117221 */ /* 0x000fe20000000100 */
[----:B------:R-:W-:Y:S06]  /*02c0*/  @P0 EXIT ;  /* 0x000000000000094d */ /* 0x000fec0003800000 */
[----:B------:R-:W-:Y:S01]  /*02d0*/  STG.E desc[UR4][R2.64], R17 ;  /* 0x0000001102007986 */ /* 0x000fe2000c101904 */
[----:B------:R-:W-:Y:S05]  /*02e0*/  EXIT ;  /* 0x000000000000794d */ /* 0x000fea0003800000 */
.L_x_0:
[----:B------:R-:W-:-:S00]  /*02f0*/  BRA `(.L_x_0) ;  /* 0xfffffffc00fc7947 */ /* 0x000fc0000383ffff */
[----:B------:R-:W-:-:S00]  /*0300*/  NOP ;  /* 0x0000000000007918 */ /* 0x000fc00000000000 */
[----:B------:R-:W-:-:S00]  /*0310*/  NOP ;  /* 0x0000000000007918 */ /* 0x000fc00000000000 */
[----:B------:R-:W-:-:S00]  /*0320*/  NOP ;  /* 0x0000000000007918 */ /* 0x000fc00000000000 */
[----:B------:R-:W-:-:S00]  /*0330*/  NOP ;  /* 0x0000000000007918 */ /* 0x000fc00000000000 */
[----:B------:R-:W-:-:S00]  /*0340*/  NOP ;  /* 0x0000000000007918 */ /* 0x000fc00000000000 */
[----:B------:R-:W-:-:S00]  /*0350*/  NOP ;  /* 0x0000000000007918 */ /* 0x000fc00000000000 */
[----:B------:R-:W-:-:S00]  /*0360*/  NOP ;  /* 0x0000000000007918 */ /* 0x000fc00000000000 */
[----:B------:R-:W-:-:S00]  /*0370*/  NOP ;  /* 0x0000000000007918 */ /* 0x000fc00000000000 */
.L_x_1:


//--------------------- .nv.constant0.triton_poi_fused__log_softmax_1 --------------------------
	.section	.nv.constant0.triton_poi_fused__log_softmax_1,"a",@progbits
	.sectionflags	@""
	.align	4
.nv.constant0.triton_poi_fused__log_softmax_1:
	.zero		548
